//
// Generated by NVIDIA NVVM Compiler
//
// Compiler Build ID: CL-36424714
// Cuda compilation tools, release 13.0, V13.0.88
// Based on NVVM 20.0.0
//

.version 9.0
.target sm_100
.address_size 64

	// .globl	_Z8beamformP9complex64PKfS2_iiS0_
// _ZZ8beamformP9complex64PKfS2_iiS0_E10shared_sum has been demoted

.visible .entry _Z8beamformP9complex64PKfS2_iiS0_(
	.param .u64 .ptr .align 1 _Z8beamformP9complex64PKfS2_iiS0__param_0,
	.param .u64 .ptr .align 1 _Z8beamformP9complex64PKfS2_iiS0__param_1,
	.param .u64 .ptr .align 1 _Z8beamformP9complex64PKfS2_iiS0__param_2,
	.param .u32 _Z8beamformP9complex64PKfS2_iiS0__param_3,
	.param .u32 _Z8beamformP9complex64PKfS2_iiS0__param_4,
	.param .u64 .ptr .align 1 _Z8beamformP9complex64PKfS2_iiS0__param_5
)
{
	.reg .pred 	%p<25>;
	.reg .b32 	%r<62>;
	.reg .b32 	%f<55>;
	.reg .b64 	%rd<16>;
	// demoted variable
	.shared .align 4 .b8 _ZZ8beamformP9complex64PKfS2_iiS0_E10shared_sum[56];
	ld.param.u64 	%rd1, [_Z8beamformP9complex64PKfS2_iiS0__param_0];
	ld.param.u64 	%rd2, [_Z8beamformP9complex64PKfS2_iiS0__param_1];
	ld.param.u64 	%rd3, [_Z8beamformP9complex64PKfS2_iiS0__param_2];
	ld.param.u32 	%r4, [_Z8beamformP9complex64PKfS2_iiS0__param_3];
	ld.param.u32 	%r5, [_Z8beamformP9complex64PKfS2_iiS0__param_4];
	ld.param.u64 	%rd4, [_Z8beamformP9complex64PKfS2_iiS0__param_5];
	mov.u32 	%r1, %ctaid.x;
	mov.u32 	%r6, %ntid.x;
	mov.u32 	%r2, %tid.x;
	mad.lo.s32 	%r3, %r1, %r6, %r2;
	mul.lo.s32 	%r7, %r5, %r4;
	setp.ge.s32 	%p1, %r3, %r7;
	mov.f32 	%f53, 0f00000000;
	mov.f32 	%f54, %f53;
	@%p1 bra 	$L__BB0_2;
	cvta.to.global.u64 	%rd5, %rd2;
	cvta.to.global.u64 	%rd6, %rd3;
	cvta.to.global.u64 	%rd7, %rd1;
	mul.hi.s32 	%r8, %r3, 1402438301;
	shr.u32 	%r9, %r8, 31;
	shr.s32 	%r10, %r8, 6;
	add.s32 	%r11, %r10, %r9;
	mul.lo.s32 	%r12, %r11, 196;
	sub.s32 	%r13, %r3, %r12;
	mul.wide.s32 	%rd8, %r13, 4;
	add.s64 	%rd9, %rd5, %rd8;
	ld.global.nc.f32 	%f10, [%rd9];
	add.s64 	%rd10, %rd6, %rd8;
	ld.global.nc.f32 	%f11, [%rd10];
	mul.f32 	%f12, %f10, %f11;
	mul.wide.s32 	%rd11, %r3, 8;
	add.s64 	%rd12, %rd7, %rd11;
	ld.global.f32 	%f13, [%rd12];
	fma.rn.f32 	%f54, %f12, %f13, 0f00000000;
	ld.global.f32 	%f14, [%rd12+4];
	fma.rn.f32 	%f53, %f12, %f14, 0f00000000;
$L__BB0_2:
	mov.b32 	%r14, %f54;
	shfl.sync.down.b32	%r15|%p2, %r14, 16, 31, -1;
	mov.b32 	%f15, %r15;
	add.f32 	%f16, %f54, %f15;
	mov.b32 	%r16, %f53;
	shfl.sync.down.b32	%r17|%p3, %r16, 16, 31, -1;
	mov.b32 	%f17, %r17;
	add.f32 	%f18, %f53, %f17;
	mov.b32 	%r18, %f16;
	shfl.sync.down.b32	%r19|%p4, %r18, 8, 31, -1;
	mov.b32 	%f19, %r19;
	add.f32 	%f20, %f16, %f19;
	mov.b32 	%r20, %f18;
	shfl.sync.down.b32	%r21|%p5, %r20, 8, 31, -1;
	mov.b32 	%f21, %r21;
	add.f32 	%f22, %f18, %f21;
	mov.b32 	%r22, %f20;
	shfl.sync.down.b32	%r23|%p6, %r22, 4, 31, -1;
	mov.b32 	%f23, %r23;
	add.f32 	%f24, %f20, %f23;
	mov.b32 	%r24, %f22;
	shfl.sync.down.b32	%r25|%p7, %r24, 4, 31, -1;
	mov.b32 	%f25, %r25;
	add.f32 	%f26, %f22, %f25;
	mov.b32 	%r26, %f24;
	shfl.sync.down.b32	%r27|%p8, %r26, 2, 31, -1;
	mov.b32 	%f27, %r27;
	add.f32 	%f28, %f24, %f27;
	mov.b32 	%r28, %f26;
	shfl.sync.down.b32	%r29|%p9, %r28, 2, 31, -1;
	mov.b32 	%f29, %r29;
	add.f32 	%f30, %f26, %f29;
	mov.b32 	%r30, %f28;
	shfl.sync.down.b32	%r31|%p10, %r30, 1, 31, -1;
	mov.b32 	%f31, %r31;
	add.f32 	%f5, %f28, %f31;
	mov.b32 	%r32, %f30;
	shfl.sync.down.b32	%r33|%p11, %r32, 1, 31, -1;
	mov.b32 	%f32, %r33;
	add.f32 	%f6, %f30, %f32;
	and.b32  	%r34, %r2, 31;
	setp.ne.s32 	%p12, %r34, 0;
	@%p12 bra 	$L__BB0_4;
	shr.u32 	%r35, %r2, 2;
	and.b32  	%r36, %r35, 248;
	mov.u32 	%r37, _ZZ8beamformP9complex64PKfS2_iiS0_E10shared_sum;
	add.s32 	%r38, %r37, %r36;
	st.shared.f32 	[%r38], %f5;
	st.shared.f32 	[%r38+4], %f6;
$L__BB0_4:
	bar.sync 	0;
	setp.gt.u32 	%p13, %r2, 6;
	@%p13 bra 	$L__BB0_7;
	shl.b32 	%r39, %r2, 3;
	mov.u32 	%r40, _ZZ8beamformP9complex64PKfS2_iiS0_E10shared_sum;
	add.s32 	%r41, %r40, %r39;
	ld.shared.f32 	%f33, [%r41+4];
	ld.shared.f32 	%f34, [%r41];
	mov.b32 	%r42, %f34;
	shfl.sync.down.b32	%r43|%p14, %r42, 16, 31, -1;
	mov.b32 	%f35, %r43;
	add.f32 	%f36, %f34, %f35;
	mov.b32 	%r44, %f33;
	shfl.sync.down.b32	%r45|%p15, %r44, 16, 31, -1;
	mov.b32 	%f37, %r45;
	add.f32 	%f38, %f33, %f37;
	mov.b32 	%r46, %f36;
	shfl.sync.down.b32	%r47|%p16, %r46, 8, 31, -1;
	mov.b32 	%f39, %r47;
	add.f32 	%f40, %f36, %f39;
	mov.b32 	%r48, %f38;
	shfl.sync.down.b32	%r49|%p17, %r48, 8, 31, -1;
	mov.b32 	%f41, %r49;
	add.f32 	%f42, %f38, %f41;
	mov.b32 	%r50, %f40;
	shfl.sync.down.b32	%r51|%p18, %r50, 4, 31, -1;
	mov.b32 	%f43, %r51;
	add.f32 	%f44, %f40, %f43;
	mov.b32 	%r52, %f42;
	shfl.sync.down.b32	%r53|%p19, %r52, 4, 31, -1;
	mov.b32 	%f45, %r53;
	add.f32 	%f46, %f42, %f45;
	mov.b32 	%r54, %f44;
	shfl.sync.down.b32	%r55|%p20, %r54, 2, 31, -1;
	mov.b32 	%f47, %r55;
	add.f32 	%f48, %f44, %f47;
	mov.b32 	%r56, %f46;
	shfl.sync.down.b32	%r57|%p21, %r56, 2, 31, -1;
	mov.b32 	%f49, %r57;
	add.f32 	%f50, %f46, %f49;
	mov.b32 	%r58, %f48;
	shfl.sync.down.b32	%r59|%p22, %r58, 1, 31, -1;
	mov.b32 	%f51, %r59;
	add.f32 	%f7, %f48, %f51;
	mov.b32 	%r60, %f50;
	shfl.sync.down.b32	%r61|%p23, %r60, 1, 31, -1;
	mov.b32 	%f52, %r61;
	add.f32 	%f8, %f50, %f52;
	setp.ne.s32 	%p24, %r2, 0;
	@%p24 bra 	$L__BB0_7;
	cvta.to.global.u64 	%rd13, %rd4;
	mul.wide.u32 	%rd14, %r1, 8;
	add.s64 	%rd15, %rd13, %rd14;
	st.global.f32 	[%rd15], %f7;
	st.global.f32 	[%rd15+4], %f8;
$L__BB0_7:
	ret;

}


// ===== COMPILED SASS (sm_100) =====

	.target	sm_100

	.elftype	@"ET_EXEC"


//--------------------- .note.nv.tkinfo           --------------------------
	.section	.note.nv.tkinfo,"",@"SHT_NOTE"
	.sectionflags	@"SHF_NOTE_NV_TKINFO"
	.tkinfo
        /*0018*/ 	.word	0x00000002
        /*0030*/ 	.string	""
        /*0030*/ 	.string	"ptxas"
        /*0030*/ 	.string	"Cuda compilation tools, release 13.0, V13.0.88"
        /*0030*/ 	.string	"Build cuda_13.0.r13.0/compiler.36424714_0"
        /*0030*/ 	.string	"-arch sm_100 -m 64 "



//--------------------- .note.nv.cuinfo           --------------------------
	.section	.note.nv.cuinfo,"",@"SHT_NOTE"
	.sectionflags	@"SHF_NOTE_NV_CUINFO"
        /*0018*/ 	.short	0x0002
        /*001a*/ 	.short	0x0064
        /*001c*/ 	.short	0x0082
	.zero		2


//--------------------- .nv.info                  --------------------------
	.section	.nv.info,"",@"SHT_CUDA_INFO"
	.align	4


	//----- nvinfo : EIATTR_REGCOUNT
	.align		4
        /*0000*/ 	.byte	0x04, 0x2f
        /*0002*/ 	.short	(.L_1 - .L_0)
	.align		4
.L_0:
        /*0004*/ 	.word	index@(_Z8beamformP9complex64PKfS2_iiS0_)
        /*0008*/ 	.word	0x00000010


	//----- nvinfo : EIATTR_FRAME_SIZE
	.align		4
.L_1:
        /*000c*/ 	.byte	0x04, 0x11
        /*000e*/ 	.short	(.L_3 - .L_2)
	.align		4
.L_2:
        /*0010*/ 	.word	index@(_Z8beamformP9complex64PKfS2_iiS0_)
        /*0014*/ 	.word	0x00000000


	//----- nvinfo : EIATTR_MIN_STACK_SIZE
	.align		4
.L_3:
        /*0018*/ 	.byte	0x04, 0x12
        /*001a*/ 	.short	(.L_5 - .L_4)
	.align		4
.L_4:
        /*001c*/ 	.word	index@(_Z8beamformP9complex64PKfS2_iiS0_)
        /*0020*/ 	.word	0x00000000
.L_5:


//--------------------- .nv.compat                --------------------------
	.section	.nv.compat,"",@"SHT_CUDA_COMPAT_INFO"
	.align	4
        /*0000*/ 	.byte	0x02, 0x09, 0x00, 0x00, 0x02, 0x02, 0x01, 0x00, 0x02, 0x05, 0x05, 0x00, 0x03, 0x07, 0x01, 0x01
        /*0010*/ 	.byte	0x02, 0x03, 0x00, 0x00, 0x02, 0x06, 0x01, 0x00, 0x04, 0x0b, 0x08, 0x00, 0x09, 0x00, 0x00, 0x00
        /*0020*/ 	.byte	0x00, 0x00, 0x00, 0x00


//--------------------- .nv.info._Z8beamformP9complex64PKfS2_iiS0_ --------------------------
	.section	.nv.info._Z8beamformP9complex64PKfS2_iiS0_,"",@"SHT_CUDA_INFO"
	.sectionflags	@""
	.align	4


	//----- nvinfo : EIATTR_CUDA_API_VERSION
	.align		4
        /*0000*/ 	.byte	0x04, 0x37
        /*0002*/ 	.short	(.L_7 - .L_6)
.L_6:
        /*0004*/ 	.word	0x00000082


	//----- nvinfo : EIATTR_KPARAM_INFO
	.align		4
.L_7:
        /*0008*/ 	.byte	0x04, 0x17
        /*000a*/ 	.short	(.L_9 - .L_8)
.L_8:
        /*000c*/ 	.word	0x00000000
        /*0010*/ 	.short	0x0005
        /*0012*/ 	.short	0x0020
        /*0014*/ 	.byte	0x00, 0xf5, 0x21, 0x00


	//----- nvinfo : EIATTR_KPARAM_INFO
	.align		4
.L_9:
        /*0018*/ 	.byte	0x04, 0x17
        /*001a*/ 	.short	(.L_11 - .L_10)
.L_10:
        /*001c*/ 	.word	0x00000000
        /*0020*/ 	.short	0x0004
        /*0022*/ 	.short	0x001c
        /*0024*/ 	.byte	0x00, 0xf0, 0x11, 0x00


	//----- nvinfo : EIATTR_KPARAM_INFO
	.align		4
.L_11:
        /*0028*/ 	.byte	0x04, 0x17
        /*002a*/ 	.short	(.L_13 - .L_12)
.L_12:
        /*002c*/ 	.word	0x00000000
        /*0030*/ 	.short	0x0003
        /*0032*/ 	.short	0x0018
        /*0034*/ 	.byte	0x00, 0xf0, 0x11, 0x00


	//----- nvinfo : EIATTR_KPARAM_INFO
	.align		4
.L_13:
        /*0038*/ 	.byte	0x04, 0x17
        /*003a*/ 	.short	(.L_15 - .L_14)
.L_14:
        /*003c*/ 	.word	0x00000000
        /*0040*/ 	.short	0x0002
        /*0042*/ 	.short	0x0010
        /*0044*/ 	.byte	0x00, 0xf5, 0x21, 0x00


	//----- nvinfo : EIATTR_KPARAM_INFO
	.align		4
.L_15:
        /*0048*/ 	.byte	0x04, 0x17
        /*004a*/ 	.short	(.L_17 - .L_16)
.L_16:
        /*004c*/ 	.word	0x00000000
        /*0050*/ 	.short	0x0001
        /*0052*/ 	.short	0x0008
        /*0054*/ 	.byte	0x00, 0xf5, 0x21, 0x00


	//----- nvinfo : EIATTR_KPARAM_INFO
	.align		4
.L_17:
        /*0058*/ 	.byte	0x04, 0x17
        /*005a*/ 	.short	(.L_19 - .L_18)
.L_18:
        /*005c*/ 	.word	0x00000000
        /*0060*/ 	.short	0x0000
        /*0062*/ 	.short	0x0000
        /*0064*/ 	.byte	0x00, 0xf5, 0x21, 0x00


	//----- nvinfo : EIATTR_SPARSE_MMA_MASK
	.align		4
.L_19:
        /*0068*/ 	.byte	0x03, 0x50
        /*006a*/ 	.short	0x0000


	//----- nvinfo : EIATTR_MAXREG_COUNT
	.align		4
        /*006c*/ 	.byte	0x03, 0x1b
        /*006e*/ 	.short	0x00ff


	//----- nvinfo : EIATTR_NUM_BARRIERS
	.align		4
        /*0070*/ 	.byte	0x02, 0x4c
        /*0072*/ 	.byte	0x01
	.zero		1


	//----- nvinfo : EIATTR_MERCURY_ISA_VERSION
	.align		4
        /*0074*/ 	.byte	0x03, 0x5f
        /*0076*/ 	.short	0x0101


	//----- nvinfo : EIATTR_COOP_GROUP_MASK_REGIDS
	.align		4
        /*0078*/ 	.byte	0x04, 0x29
        /*007a*/ 	.short	(.L_21 - .L_20)


	//   ....[0]....
.L_20:
        /*007c*/ 	.word	0xffffffff


	//   ....[1]....
        /*0080*/ 	.word	0xffffffff


	//   ....[2]....
        /*0084*/ 	.word	0xffffffff


	//   ....[3]....
        /*0088*/ 	.word	0xffffffff


	//   ....[4]....
        /*008c*/ 	.word	0xffffffff


	//   ....[5]....
        /*0090*/ 	.word	0xffffffff


	//   ....[6]....
        /*0094*/ 	.word	0xffffffff


	//   ....[7]....
        /*0098*/ 	.word	0xffffffff


	//   ....[8]....
        /*009c*/ 	.word	0xffffffff


	//   ....[9]....
        /*00a0*/ 	.word	0xffffffff


	//   ....[10]....
        /*00a4*/ 	.word	0xffffffff


	//   ....[11]....
        /*00a8*/ 	.word	0xffffffff


	//   ....[12]....
        /*00ac*/ 	.word	0xffffffff


	//   ....[13]....
        /*00b0*/ 	.word	0xffffffff


	//   ....[14]....
        /*00b4*/ 	.word	0xffffffff


	//   ....[15]....
        /*00b8*/ 	.word	0xffffffff


	//   ....[16]....
        /*00bc*/ 	.word	0xffffffff


	//   ....[17]....
        /*00c0*/ 	.word	0xffffffff


	//   ....[18]....
        /*00c4*/ 	.word	0xffffffff


	//   ....[19]....
        /*00c8*/ 	.word	0xffffffff


	//----- nvinfo : EIATTR_COOP_GROUP_INSTR_OFFSETS
	.align		4
.L_21:
        /*00cc*/ 	.byte	0x04, 0x28
        /*00ce*/ 	.short	(.L_23 - .L_22)


	//   ....[0]....
.L_22:
        /*00d0*/ 	.word	0x000001e0


	//   ....[1]....
        /*00d4*/ 	.word	0x000001f0


	//   ....[2]....
        /*00d8*/ 	.word	0x00000230


	//   ....[3]....
        /*00dc*/ 	.word	0x00000240


	//   ....[4]....
        /*00e0*/ 	.word	0x00000270


	//   ....[5]....
        /*00e4*/ 	.word	0x00000280


	//   ....[6]....
        /*00e8*/ 	.word	0x000002c0


	//   ....[7]....
        /*00ec*/ 	.word	0x000002f0


	//   ....[8]....
        /*00f0*/ 	.word	0x00000340


	//   ....[9]....
        /*00f4*/ 	.word	0x00000350


	//   ....[10]....
        /*00f8*/ 	.word	0x00000410


	//   ....[11]....
        /*00fc*/ 	.word	0x00000420


	//   ....[12]....
        /*0100*/ 	.word	0x00000450


	//   ....[13]....
        /*0104*/ 	.word	0x00000460


	//   ....[14]....
        /*0108*/ 	.word	0x00000490


	//   ....[15]....
        /*010c*/ 	.word	0x000004a0


	//   ....[16]....
        /*0110*/ 	.word	0x000004d0


	//   ....[17]....
        /*0114*/ 	.word	0x000004e0


	//   ....[18]....
        /*0118*/ 	.word	0x00000510


	//   ....[19]....
        /*011c*/ 	.word	0x00000520


	//----- nvinfo : EIATTR_VRC_CTA_INIT_COUNT
	.align		4
.L_23:
        /*0120*/ 	.byte	0x02, 0x4a
	.zero		1
	.zero		1


	//----- nvinfo : EIATTR_EXIT_INSTR_OFFSETS
	.align		4
        /*0124*/ 	.byte	0x04, 0x1c
        /*0126*/ 	.short	(.L_25 - .L_24)


	//   ....[0]....
.L_24:
        /*0128*/ 	.word	0x000003a0


	//   ....[1]....
        /*012c*/ 	.word	0x00000530


	//   ....[2]....
        /*0130*/ 	.word	0x000005a0


	//----- nvinfo : EIATTR_CBANK_PARAM_SIZE
	.align		4
.L_25:
        /*0134*/ 	.byte	0x03, 0x19
        /*0136*/ 	.short	0x0028


	//----- nvinfo : EIATTR_PARAM_CBANK
	.align		4
        /*0138*/ 	.byte	0x04, 0x0a
        /*013a*/ 	.short	(.L_27 - .L_26)
	.align		4
.L_26:
        /*013c*/ 	.word	index@(.nv.constant0._Z8beamformP9complex64PKfS2_iiS0_)
        /*0140*/ 	.short	0x0380
        /*0142*/ 	.short	0x0028


	//----- nvinfo : EIATTR_SW_WAR
	.align		4
.L_27:
        /*0144*/ 	.byte	0x04, 0x36
        /*0146*/ 	.short	(.L_29 - .L_28)
.L_28:
        /*0148*/ 	.word	0x00000008
.L_29:


//--------------------- .nv.callgraph             --------------------------
	.section	.nv.callgraph,"",@"SHT_CUDA_CALLGRAPH"
	.align	4
	.sectionentsize	8
	.align		4
        /*0000*/ 	.word	0x00000000
	.align		4
        /*0004*/ 	.word	0xffffffff
	.align		4
        /*0008*/ 	.word	0x00000000
	.align		4
        /*000c*/ 	.word	0xfffffffe
	.align		4
        /*0010*/ 	.word	0x00000000
	.align		4
        /*0014*/ 	.word	0xfffffffd
	.align		4
        /*0018*/ 	.word	0x00000000
	.align		4
        /*001c*/ 	.word	0xfffffffc


//--------------------- .text._Z8beamformP9complex64PKfS2_iiS0_ --------------------------
	.section	.text._Z8beamformP9complex64PKfS2_iiS0_,"ax",@progbits
	.align	128
        .global         _Z8beamformP9complex64PKfS2_iiS0_
        .type           _Z8beamformP9complex64PKfS2_iiS0_,@function
        .size           _Z8beamformP9complex64PKfS2_iiS0_,(.L_x_1 - _Z8beamformP9complex64PKfS2_iiS0_)
        .other          _Z8beamformP9complex64PKfS2_iiS0_,@"STO_CUDA_ENTRY STV_DEFAULT"
_Z8beamformP9complex64PKfS2_iiS0_:
.text._Z8beamformP9complex64PKfS2_iiS0_:
[----:B------:R-:W-:Y:S01]  /*0000*/  LDC R1, c[0x0][0x37c] ;  /* 0x0000df00ff017b82 */ /* 0x000fe20000000800 */
[----:B------:R-:W0:Y:S01]  /*0010*/  S2R R5, SR_TID.X ;  /* 0x0000000000057919 */ /* 0x000e220000002100 */
[----:B------:R-:W1:Y:S06]  /*0020*/  LDCU.64 UR4, c[0x0][0x398] ;  /* 0x00007300ff0477ac */ /* 0x000e6c0008000a00 */
[----:B------:R-:W2:Y:S01]  /*0030*/  LDC.64 R6, c[0x0][0x388] ;  /* 0x0000e200ff067b82 */ /* 0x000ea20000000a00 */
[----:B------:R-:W0:Y:S01]  /*0040*/  S2R R2, SR_CTAID.X ;  /* 0x0000000000027919 */ /* 0x000e220000002500 */
[----:B------:R-:W0:Y:S06]  /*0050*/  LDCU UR6, c[0x0][0x360] ;  /* 0x00006c00ff0677ac */ /* 0x000e2c0008000800 */
[----:B------:R-:W3:Y:S01]  /*0060*/  LDC.64 R10, c[0x0][0x380] ;  /* 0x0000e000ff0a7b82 */ /* 0x000ee20000000a00 */
[----:B-1----:R-:W-:Y:S01]  /*0070*/  UIMAD UR4, UR5, UR4, URZ ;  /* 0x00000004050472a4 */ /* 0x002fe2000f8e02ff */
[----:B0-----:R-:W-:Y:S01]  /*0080*/  IMAD R3, R2, UR6, R5 ;  /* 0x0000000602037c24 */ /* 0x001fe2000f8e0205 */
[----:B------:R-:W0:Y:S04]  /*0090*/  LDCU.64 UR6, c[0x0][0x358] ;  /* 0x00006b00ff0677ac */ /* 0x000e280008000a00 */
[----:B------:R-:W-:-:S13]  /*00a0*/  ISETP.GE.AND P0, PT, R3, UR4, PT ;  /* 0x0000000403007c0c */ /* 0x000fda000bf06270 */
[----:B------:R-:W1:Y:S01]  /*00b0*/  @!P0 LDC.64 R8, c[0x0][0x390] ;  /* 0x0000e400ff088b82 */ /* 0x000e620000000a00 */
[----:B------:R-:W-:-:S05]  /*00c0*/  @!P0 IMAD.HI R0, R3, 0x5397829d, RZ ;  /* 0x5397829d03008827 */ /* 0x000fca00078e02ff */
[----:B------:R-:W-:-:S04]  /*00d0*/  @!P0 SHF.R.U32.HI R13, RZ, 0x1f, R0 ;  /* 0x0000001fff0d8819 */ /* 0x000fc80000011600 */
[----:B------:R-:W-:-:S05]  /*00e0*/  @!P0 LEA.HI.SX32 R0, R0, R13, 0x1a ;  /* 0x0000000d00008211 */ /* 0x000fca00078fd2ff */
[----:B------:R-:W-:-:S04]  /*00f0*/  @!P0 IMAD R13, R0, -0xc4, R3 ;  /* 0xffffff3c000d8824 */ /* 0x000fc800078e0203 */
[----:B--2---:R-:W-:-:S04]  /*0100*/  @!P0 IMAD.WIDE R6, R13, 0x4, R6 ;  /* 0x000000040d068825 */ /* 0x004fc800078e0206 */
[----:B-1----:R-:W-:Y:S01]  /*0110*/  @!P0 IMAD.WIDE R8, R13, 0x4, R8 ;  /* 0x000000040d088825 */ /* 0x002fe200078e0208 */
[----:B0-----:R-:W2:Y:S03]  /*0120*/  @!P0 LDG.E.CONSTANT R0, desc[UR6][R6.64] ;  /* 0x0000000606008981 */ /* 0x001ea6000c1e9900 */
[----:B---3--:R-:W-:Y:S02]  /*0130*/  @!P0 IMAD.WIDE R10, R3, 0x8, R10 ;  /* 0x00000008030a8825 */ /* 0x008fe400078e020a */
[----:B------:R-:W2:Y:S04]  /*0140*/  @!P0 LDG.E.CONSTANT R9, desc[UR6][R8.64] ;  /* 0x0000000608098981 */ /* 0x000ea8000c1e9900 */
[----:B------:R-:W3:Y:S04]  /*0150*/  @!P0 LDG.E R13, desc[UR6][R10.64] ;  /* 0x000000060a0d8981 */ /* 0x000ee8000c1e1900 */
[----:B------:R-:W4:Y:S01]  /*0160*/  @!P0 LDG.E R3, desc[UR6][R10.64+0x4] ;  /* 0x000004060a038981 */ /* 0x000f22000c1e1900 */
[----:B------:R-:W-:Y:S01]  /*0170*/  HFMA2 R12, -RZ, RZ, 0, 0 ;  /* 0x00000000ff0c7431 */ /* 0x000fe200000001ff */
[----:B------:R-:W-:-:S02]  /*0180*/  MOV R4, RZ ;  /* 0x000000ff00047202 */ /* 0x000fc40000000f00 */
[----:B------:R-:W-:Y:S01]  /*0190*/  ISETP.GT.U32.AND P1, PT, R5, 0x6, PT ;  /* 0x000000060500780c */ /* 0x000fe20003f24070 */
[----:B--2---:R-:W-:-:S04]  /*01a0*/  @!P0 FMUL R0, R0, R9 ;  /* 0x0000000900008220 */ /* 0x004fc80000400000 */
[C---:B---3--:R-:W-:Y:S01]  /*01b0*/  @!P0 FFMA R12, R0.reuse, R13, RZ ;  /* 0x0000000d000c8223 */ /* 0x048fe200000000ff */
[----:B----4-:R-:W-:Y:S01]  /*01c0*/  @!P0 FFMA R4, R0, R3, RZ ;  /* 0x0000000300048223 */ /* 0x010fe200000000ff */
[----:B------:R-:W-:-:S03]  /*01d0*/  LOP3.LUT P0, RZ, R5, 0x1f, RZ, 0xc0, !PT ;  /* 0x0000001f05ff7812 */ /* 0x000fc6000780c0ff */
[----:B------:R-:W0:Y:S04]  /*01e0*/  SHFL.DOWN PT, R3, R12, 0x10, 0x1f ;  /* 0x0a001f000c037f89 */ /* 0x000e2800000e0000 */
[----:B------:R-:W1:Y:S06]  /*01f0*/  SHFL.DOWN PT, R7, R4, 0x10, 0x1f ;  /* 0x0a001f0004077f89 */ /* 0x000e6c00000e0000 */
[----:B------:R-:W2:Y:S01]  /*0200*/  @!P0 S2R R13, SR_CgaCtaId ;  /* 0x00000000000d8919 */ /* 0x000ea20000008800 */
[----:B0-----:R-:W-:Y:S01]  /*0210*/  FADD R3, R3, R12 ;  /* 0x0000000c03037221 */ /* 0x001fe20000000000 */
[----:B-1----:R-:W-:-:S04]  /*0220*/  FADD R7, R7, R4 ;  /* 0x0000000407077221 */ /* 0x002fc80000000000 */
[----:B------:R-:W0:Y:S04]  /*0230*/  SHFL.DOWN PT, R0, R3, 0x8, 0x1f ;  /* 0x09001f0003007f89 */ /* 0x000e2800000e0000 */
[----:B------:R-:W1:Y:S01]  /*0240*/  SHFL.DOWN PT, R6, R7, 0x8, 0x1f ;  /* 0x09001f0007067f89 */ /* 0x000e6200000e0000 */
[----:B0-----:R-:W-:Y:S01]  /*0250*/  FADD R0, R3, R0 ;  /* 0x0000000003007221 */ /* 0x001fe20000000000 */
[----:B-1----:R-:W-:-:S04]  /*0260*/  FADD R6, R7, R6 ;  /* 0x0000000607067221 */ /* 0x002fc80000000000 */
[----:B------:R-:W0:Y:S04]  /*0270*/  SHFL.DOWN PT, R9, R0, 0x4, 0x1f ;  /* 0x08801f0000097f89 */ /* 0x000e2800000e0000 */
[----:B------:R-:W1:Y:S01]  /*0280*/  SHFL.DOWN PT, R11, R6, 0x4, 0x1f ;  /* 0x08801f00060b7f89 */ /* 0x000e6200000e0000 */
[----:B0-----:R-:W-:Y:S01]  /*0290*/  FADD R9, R0, R9 ;  /* 0x0000000900097221 */ /* 0x001fe20000000000 */
[----:B------:R-:W-:Y:S01]  /*02a0*/  @!P0 SHF.R.U32.HI R0, RZ, 0x2, R5 ;  /* 0x00000002ff008819 */ /* 0x000fe20000011605 */
[----:B-1----:R-:W-:-:S03]  /*02b0*/  FADD R11, R6, R11 ;  /* 0x0000000b060b7221 */ /* 0x002fc60000000000 */
[----:B------:R-:W0:Y:S01]  /*02c0*/  SHFL.DOWN PT, R4, R9, 0x2, 0x1f ;  /* 0x08401f0009047f89 */ /* 0x000e2200000e0000 */
[----:B------:R-:W-:Y:S02]  /*02d0*/  @!P0 MOV R6, 0x400 ;  /* 0x0000040000068802 */ /* 0x000fe40000000f00 */
[----:B------:R-:W-:Y:S01]  /*02e0*/  @!P0 LOP3.LUT R0, R0, 0xf8, RZ, 0xc0, !PT ;  /* 0x000000f800008812 */ /* 0x000fe200078ec0ff */
[----:B------:R-:W1:Y:S01]  /*02f0*/  SHFL.DOWN PT, R8, R11, 0x2, 0x1f ;  /* 0x08401f000b087f89 */ /* 0x000e6200000e0000 */
[----:B--2---:R-:W-:-:S04]  /*0300*/  @!P0 LEA R13, R13, R6, 0x18 ;  /* 0x000000060d0d8211 */ /* 0x004fc800078ec0ff */
[----:B------:R-:W-:Y:S01]  /*0310*/  @!P0 IADD3 R0, PT, PT, R0, R13, RZ ;  /* 0x0000000d00008210 */ /* 0x000fe20007ffe0ff */
[----:B0-----:R-:W-:Y:S01]  /*0320*/  FADD R4, R9, R4 ;  /* 0x0000000409047221 */ /* 0x001fe20000000000 */
[----:B-1----:R-:W-:-:S04]  /*0330*/  FADD R8, R11, R8 ;  /* 0x000000080b087221 */ /* 0x002fc80000000000 */
[----:B------:R-:W0:Y:S04]  /*0340*/  SHFL.DOWN PT, R3, R4, 0x1, 0x1f ;  /* 0x08201f0004037f89 */ /* 0x000e2800000e0000 */
[----:B------:R-:W1:Y:S01]  /*0350*/  SHFL.DOWN PT, R7, R8, 0x1, 0x1f ;  /* 0x08201f0008077f89 */ /* 0x000e6200000e0000 */
[----:B0-----:R-:W-:Y:S01]  /*0360*/  FADD R6, R4, R3 ;  /* 0x0000000304067221 */ /* 0x001fe20000000000 */
[----:B-1----:R-:W-:-:S05]  /*0370*/  FADD R7, R8, R7 ;  /* 0x0000000708077221 */ /* 0x002fca0000000000 */
[----:B------:R0:W-:Y:S01]  /*0380*/  @!P0 STS.64 [R0], R6 ;  /* 0x0000000600008388 */ /* 0x0001e20000000a00 */
[----:B------:R-:W-:Y:S06]  /*0390*/  BAR.SYNC.DEFER_BLOCKING 0x0 ;  /* 0x0000000000007b1d */ /* 0x000fec0000010000 */
[----:B------:R-:W-:Y:S05]  /*03a0*/  @P1 EXIT ;  /* 0x000000000000194d */ /* 0x000fea0003800000 */
[----:B------:R-:W1:Y:S01]  /*03b0*/  S2UR UR5, SR_CgaCtaId ;  /* 0x00000000000579c3 */ /* 0x000e620000008800 */
[----:B------:R-:W-:Y:S01]  /*03c0*/  UMOV UR4, 0x400 ;  /* 0x0000040000047882 */ /* 0x000fe20000000000 */
[----:B------:R-:W-:Y:S01]  /*03d0*/  ISETP.NE.AND P0, PT, R5, RZ, PT ;  /* 0x000000ff0500720c */ /* 0x000fe20003f05270 */
[----:B-1----:R-:W-:-:S06]  /*03e0*/  ULEA UR4, UR5, UR4, 0x18 ;  /* 0x0000000405047291 */ /* 0x002fcc000f8ec0ff */
[----:B0-----:R-:W-:-:S05]  /*03f0*/  LEA R0, R5, UR4, 0x3 ;  /* 0x0000000405007c11 */ /* 0x001fca000f8e18ff */
[----:B------:R-:W0:Y:S04]  /*0400*/  LDS.64 R10, [R0] ;  /* 0x00000000000a7984 */ /* 0x000e280000000a00 */
[----:B0-----:R-:W0:Y:S04]  /*0410*/  SHFL.DOWN PT, R3, R10, 0x10, 0x1f ;  /* 0x0a001f000a037f89 */ /* 0x001e2800000e0000 */
[----:B------:R-:W1:Y:S01]  /*0420*/  SHFL.DOWN PT, R4, R11, 0x10, 0x1f ;  /* 0x0a001f000b047f89 */ /* 0x000e6200000e0000 */
        /* <DEDUP_REMOVED lines=14> */
[----:B------:R0:W1:Y:S04]  /*0510*/  SHFL.DOWN PT, R3, R0, 0x1, 0x1f ;  /* 0x08201f0000037f89 */ /* 0x00006800000e0000 */
[----:B------:R0:W2:Y:S01]  /*0520*/  SHFL.DOWN PT, R10, R11, 0x1, 0x1f ;  /* 0x08201f000b0a7f89 */ /* 0x0000a200000e0000 */
[----:B------:R-:W-:Y:S05]  /*0530*/  @P0 EXIT ;  /* 0x000000000000094d */ /* 0x000fea0003800000 */
[----:B------:R-:W3:Y:S01]  /*0540*/  LDC.64 R4, c[0x0][0x3a0] ;  /* 0x0000e800ff047b82 */ /* 0x000ee20000000a00 */
[----:B-1----:R-:W-:Y:S01]  /*0550*/  FADD R7, R0, R3 ;  /* 0x0000000300077221 */ /* 0x002fe20000000000 */
[----:B0-2---:R-:W-:Y:S01]  /*0560*/  FADD R11, R11, R10 ;  /* 0x0000000a0b0b7221 */ /* 0x005fe20000000000 */
[----:B---3--:R-:W-:-:S05]  /*0570*/  IMAD.WIDE.U32 R2, R2, 0x8, R4 ;  /* 0x0000000802027825 */ /* 0x008fca00078e0004 */
[----:B------:R-:W-:Y:S04]  /*0580*/  STG.E desc[UR6][R2.64], R7 ;  /* 0x0000000702007986 */ /* 0x000fe8000c101906 */
[----:B------:R-:W-:Y:S01]  /*0590*/  STG.E desc[UR6][R2.64+0x4], R11 ;  /* 0x0000040b02007986 */ /* 0x000fe2000c101906 */
[----:B------:R-:W-:Y:S05]  /*05a0*/  EXIT ;  /* 0x000000000000794d */ /* 0x000fea0003800000 */
.L_x_0:
[----:B------:R-:W-:-:S00]  /*05b0*/  BRA `(.L_x_0) ;  /* 0xfffffffc00fc7947 */ /* 0x000fc0000383ffff */
[----:B------:R-:W-:-:S00]  /*05c0*/  NOP ;  /* 0x0000000000007918 */ /* 0x000fc00000000000 */
        /* <DEDUP_REMOVED lines=11> */
.L_x_1:


//--------------------- .nv.shared._Z8beamformP9complex64PKfS2_iiS0_ --------------------------
	.section	.nv.shared._Z8beamformP9complex64PKfS2_iiS0_,"aw",@nobits
	.sectionflags	@""
	.align	4
.nv.shared._Z8beamformP9complex64PKfS2_iiS0_:
	.zero		1080


//--------------------- .nv.shared.reserved.0     --------------------------
	.section	.nv.shared.reserved.0,"aw",@nobits
	.weak		__nv_reservedSMEM_offset_0_alias
	.size		__nv_reservedSMEM_offset_0_alias, 0, 64
	.other		__nv_reservedSMEM_offset_0_alias,@"STO_CUDA_RESERVED_SHARED STV_DEFAULT"
__nv_reservedSMEM_offset_0_alias:
	.zero		0
	.zero		64


//--------------------- .nv.constant0._Z8beamformP9complex64PKfS2_iiS0_ --------------------------
	.section	.nv.constant0._Z8beamformP9complex64PKfS2_iiS0_,"a",@progbits
	.sectionflags	@""
	.align	4
.nv.constant0._Z8beamformP9complex64PKfS2_iiS0_:
	.zero		936


//--------------------- SYMBOLS --------------------------

	.type		.nv.reservedSmem.offset0,@object
	.size		.nv.reservedSmem.offset0,0x4
	.type		.nv.reservedSmem.cap,@object
	.size		.nv.reservedSmem.cap,0x4
